//
// Generated by NVIDIA NVVM Compiler
//
// Compiler Build ID: CL-36424714
// Cuda compilation tools, release 13.0, V13.0.88
// Based on NVVM 20.0.0
//

.version 9.0
.target sm_100
.address_size 64

	// .globl	_Z12sumaVectoresPiS_S_

.visible .entry _Z12sumaVectoresPiS_S_(
	.param .u64 .ptr .align 1 _Z12sumaVectoresPiS_S__param_0,
	.param .u64 .ptr .align 1 _Z12sumaVectoresPiS_S__param_1,
	.param .u64 .ptr .align 1 _Z12sumaVectoresPiS_S__param_2
)
{
	.reg .pred 	%p<2>;
	.reg .b32 	%r<8>;
	.reg .b64 	%rd<11>;

	ld.param.u64 	%rd1, [_Z12sumaVectoresPiS_S__param_0];
	ld.param.u64 	%rd2, [_Z12sumaVectoresPiS_S__param_1];
	ld.param.u64 	%rd3, [_Z12sumaVectoresPiS_S__param_2];
	mov.u32 	%r2, %tid.x;
	mov.u32 	%r3, %ntid.x;
	mov.u32 	%r4, %ctaid.x;
	mad.lo.s32 	%r1, %r3, %r4, %r2;
	setp.gt.s32 	%p1, %r1, 4;
	@%p1 bra 	$L__BB0_2;
	cvta.to.global.u64 	%rd4, %rd1;
	cvta.to.global.u64 	%rd5, %rd2;
	cvta.to.global.u64 	%rd6, %rd3;
	mul.wide.s32 	%rd7, %r1, 4;
	add.s64 	%rd8, %rd4, %rd7;
	ld.global.u32 	%r5, [%rd8];
	add.s64 	%rd9, %rd5, %rd7;
	ld.global.u32 	%r6, [%rd9];
	add.s32 	%r7, %r6, %r5;
	add.s64 	%rd10, %rd6, %rd7;
	st.global.u32 	[%rd10], %r7;
$L__BB0_2:
	ret;

}


// ===== COMPILED SASS (sm_100) =====

	.target	sm_100

	.elftype	@"ET_EXEC"


//--------------------- .note.nv.tkinfo           --------------------------
	.section	.note.nv.tkinfo,"",@"SHT_NOTE"
	.sectionflags	@"SHF_NOTE_NV_TKINFO"
	.tkinfo
        /*0018*/ 	.word	0x00000002
        /*0030*/ 	.string	""
        /*0030*/ 	.string	"ptxas"
        /*0030*/ 	.string	"Cuda compilation tools, release 13.0, V13.0.88"
        /*0030*/ 	.string	"Build cuda_13.0.r13.0/compiler.36424714_0"
        /*0030*/ 	.string	"-arch sm_100 -m 64 "



//--------------------- .note.nv.cuinfo           --------------------------
	.section	.note.nv.cuinfo,"",@"SHT_NOTE"
	.sectionflags	@"SHF_NOTE_NV_CUINFO"
        /*0018*/ 	.short	0x0002
        /*001a*/ 	.short	0x0064
        /*001c*/ 	.short	0x0082
	.zero		2


//--------------------- .nv.info                  --------------------------
	.section	.nv.info,"",@"SHT_CUDA_INFO"
	.align	4


	//----- nvinfo : EIATTR_REGCOUNT
	.align		4
        /*0000*/ 	.byte	0x04, 0x2f
        /*0002*/ 	.short	(.L_1 - .L_0)
	.align		4
.L_0:
        /*0004*/ 	.word	index@(_Z12sumaVectoresPiS_S_)
        /*0008*/ 	.word	0x0000000c


	//----- nvinfo : EIATTR_FRAME_SIZE
	.align		4
.L_1:
        /*000c*/ 	.byte	0x04, 0x11
        /*000e*/ 	.short	(.L_3 - .L_2)
	.align		4
.L_2:
        /*0010*/ 	.word	index@(_Z12sumaVectoresPiS_S_)
        /*0014*/ 	.word	0x00000000


	//----- nvinfo : EIATTR_MIN_STACK_SIZE
	.align		4
.L_3:
        /*0018*/ 	.byte	0x04, 0x12
        /*001a*/ 	.short	(.L_5 - .L_4)
	.align		4
.L_4:
        /*001c*/ 	.word	index@(_Z12sumaVectoresPiS_S_)
        /*0020*/ 	.word	0x00000000
.L_5:


//--------------------- .nv.compat                --------------------------
	.section	.nv.compat,"",@"SHT_CUDA_COMPAT_INFO"
	.align	4
        /*0000*/ 	.byte	0x02, 0x09, 0x00, 0x00, 0x02, 0x02, 0x01, 0x00, 0x02, 0x05, 0x05, 0x00, 0x03, 0x07, 0x01, 0x01
        /*0010*/ 	.byte	0x02, 0x03, 0x00, 0x00, 0x02, 0x06, 0x01, 0x00, 0x04, 0x0b, 0x08, 0x00, 0x09, 0x00, 0x00, 0x00
        /*0020*/ 	.byte	0x00, 0x00, 0x00, 0x00


//--------------------- .nv.info._Z12sumaVectoresPiS_S_ --------------------------
	.section	.nv.info._Z12sumaVectoresPiS_S_,"",@"SHT_CUDA_INFO"
	.sectionflags	@""
	.align	4


	//----- nvinfo : EIATTR_CUDA_API_VERSION
	.align		4
        /*0000*/ 	.byte	0x04, 0x37
        /*0002*/ 	.short	(.L_7 - .L_6)
.L_6:
        /*0004*/ 	.word	0x00000082


	//----- nvinfo : EIATTR_KPARAM_INFO
	.align		4
.L_7:
        /*0008*/ 	.byte	0x04, 0x17
        /*000a*/ 	.short	(.L_9 - .L_8)
.L_8:
        /*000c*/ 	.word	0x00000000
        /*0010*/ 	.short	0x0002
        /*0012*/ 	.short	0x0010
        /*0014*/ 	.byte	0x00, 0xf5, 0x21, 0x00


	//----- nvinfo : EIATTR_KPARAM_INFO
	.align		4
.L_9:
        /*0018*/ 	.byte	0x04, 0x17
        /*001a*/ 	.short	(.L_11 - .L_10)
.L_10:
        /*001c*/ 	.word	0x00000000
        /*0020*/ 	.short	0x0001
        /*0022*/ 	.short	0x0008
        /*0024*/ 	.byte	0x00, 0xf5, 0x21, 0x00


	//----- nvinfo : EIATTR_KPARAM_INFO
	.align		4
.L_11:
        /*0028*/ 	.byte	0x04, 0x17
        /*002a*/ 	.short	(.L_13 - .L_12)
.L_12:
        /*002c*/ 	.word	0x00000000
        /*0030*/ 	.short	0x0000
        /*0032*/ 	.short	0x0000
        /*0034*/ 	.byte	0x00, 0xf5, 0x21, 0x00


	//----- nvinfo : EIATTR_SPARSE_MMA_MASK
	.align		4
.L_13:
        /*0038*/ 	.byte	0x03, 0x50
        /*003a*/ 	.short	0x0000


	//----- nvinfo : EIATTR_MAXREG_COUNT
	.align		4
        /*003c*/ 	.byte	0x03, 0x1b
        /*003e*/ 	.short	0x00ff


	//----- nvinfo : EIATTR_MERCURY_ISA_VERSION
	.align		4
        /*0040*/ 	.byte	0x03, 0x5f
        /*0042*/ 	.short	0x0101


	//----- nvinfo : EIATTR_VRC_CTA_INIT_COUNT
	.align		4
        /*0044*/ 	.byte	0x02, 0x4a
	.zero		1
	.zero		1


	//----- nvinfo : EIATTR_EXIT_INSTR_OFFSETS
	.align		4
        /*0048*/ 	.byte	0x04, 0x1c
        /*004a*/ 	.short	(.L_15 - .L_14)


	//   ....[0]....
.L_14:
        /*004c*/ 	.word	0x00000060


	//   ....[1]....
        /*0050*/ 	.word	0x00000120


	//----- nvinfo : EIATTR_CBANK_PARAM_SIZE
	.align		4
.L_15:
        /*0054*/ 	.byte	0x03, 0x19
        /*0056*/ 	.short	0x0018


	//----- nvinfo : EIATTR_PARAM_CBANK
	.align		4
        /*0058*/ 	.byte	0x04, 0x0a
        /*005a*/ 	.short	(.L_17 - .L_16)
	.align		4
.L_16:
        /*005c*/ 	.word	index@(.nv.constant0._Z12sumaVectoresPiS_S_)
        /*0060*/ 	.short	0x0380
        /*0062*/ 	.short	0x0018


	//----- nvinfo : EIATTR_SW_WAR
	.align		4
.L_17:
        /*0064*/ 	.byte	0x04, 0x36
        /*0066*/ 	.short	(.L_19 - .L_18)
.L_18:
        /*0068*/ 	.word	0x00000008
.L_19:


//--------------------- .nv.callgraph             --------------------------
	.section	.nv.callgraph,"",@"SHT_CUDA_CALLGRAPH"
	.align	4
	.sectionentsize	8
	.align		4
        /*0000*/ 	.word	0x00000000
	.align		4
        /*0004*/ 	.word	0xffffffff
	.align		4
        /*0008*/ 	.word	0x00000000
	.align		4
        /*000c*/ 	.word	0xfffffffe
	.align		4
        /*0010*/ 	.word	0x00000000
	.align		4
        /*0014*/ 	.word	0xfffffffd
	.align		4
        /*0018*/ 	.word	0x00000000
	.align		4
        /*001c*/ 	.word	0xfffffffc


//--------------------- .text._Z12sumaVectoresPiS_S_ --------------------------
	.section	.text._Z12sumaVectoresPiS_S_,"ax",@progbits
	.align	128
        .global         _Z12sumaVectoresPiS_S_
        .type           _Z12sumaVectoresPiS_S_,@function
        .size           _Z12sumaVectoresPiS_S_,(.L_x_1 - _Z12sumaVectoresPiS_S_)
        .other          _Z12sumaVectoresPiS_S_,@"STO_CUDA_ENTRY STV_DEFAULT"
_Z12sumaVectoresPiS_S_:
.text._Z12sumaVectoresPiS_S_:
[----:B------:R-:W-:Y:S01]  /*0000*/  LDC R1, c[0x0][0x37c] ;  /* 0x0000df00ff017b82 */ /* 0x000fe20000000800 */
[----:B------:R-:W0:Y:S01]  /*0010*/  S2R R9, SR_TID.X ;  /* 0x0000000000097919 */ /* 0x000e220000002100 */
[----:B------:R-:W0:Y:S01]  /*0020*/  LDCU UR4, c[0x0][0x360] ;  /* 0x00006c00ff0477ac */ /* 0x000e220008000800 */
[----:B------:R-:W0:Y:S02]  /*0030*/  S2R R0, SR_CTAID.X ;  /* 0x0000000000007919 */ /* 0x000e240000002500 */
[----:B0-----:R-:W-:-:S05]  /*0040*/  IMAD R9, R0, UR4, R9 ;  /* 0x0000000400097c24 */ /* 0x001fca000f8e0209 */
[----:B------:R-:W-:-:S13]  /*0050*/  ISETP.GT.AND P0, PT, R9, 0x4, PT ;  /* 0x000000040900780c */ /* 0x000fda0003f04270 */
[----:B------:R-:W-:Y:S05]  /*0060*/  @P0 EXIT ;  /* 0x000000000000094d */ /* 0x000fea0003800000 */
[----:B------:R-:W0:Y:S01]  /*0070*/  LDC.64 R2, c[0x0][0x380] ;  /* 0x0000e000ff027b82 */ /* 0x000e220000000a00 */
[----:B------:R-:W1:Y:S07]  /*0080*/  LDCU.64 UR4, c[0x0][0x358] ;  /* 0x00006b00ff0477ac */ /* 0x000e6e0008000a00 */
[----:B------:R-:W2:Y:S08]  /*0090*/  LDC.64 R4, c[0x0][0x388] ;  /* 0x0000e200ff047b82 */ /* 0x000eb00000000a00 */
[----:B------:R-:W3:Y:S01]  /*00a0*/  LDC.64 R6, c[0x0][0x390] ;  /* 0x0000e400ff067b82 */ /* 0x000ee20000000a00 */
[----:B0-----:R-:W-:-:S06]  /*00b0*/  IMAD.WIDE R2, R9, 0x4, R2 ;  /* 0x0000000409027825 */ /* 0x001fcc00078e0202 */
[----:B-1----:R-:W4:Y:S01]  /*00c0*/  LDG.E R2, desc[UR4][R2.64] ;  /* 0x0000000402027981 */ /* 0x002f22000c1e1900 */
[----:B--2---:R-:W-:-:S06]  /*00d0*/  IMAD.WIDE R4, R9, 0x4, R4 ;  /* 0x0000000409047825 */ /* 0x004fcc00078e0204 */
[----:B------:R-:W4:Y:S01]  /*00e0*/  LDG.E R5, desc[UR4][R4.64] ;  /* 0x0000000404057981 */ /* 0x000f22000c1e1900 */
[----:B---3--:R-:W-:Y:S01]  /*00f0*/  IMAD.WIDE R6, R9, 0x4, R6 ;  /* 0x0000000409067825 */ /* 0x008fe200078e0206 */
[----:B----4-:R-:W-:-:S05]  /*0100*/  IADD3 R9, PT, PT, R2, R5, RZ ;  /* 0x0000000502097210 */ /* 0x010fca0007ffe0ff */
[----:B------:R-:W-:Y:S01]  /*0110*/  STG.E desc[UR4][R6.64], R9 ;  /* 0x0000000906007986 */ /* 0x000fe2000c101904 */
[----:B------:R-:W-:Y:S05]  /*0120*/  EXIT ;  /* 0x000000000000794d */ /* 0x000fea0003800000 */
.L_x_0:
[----:B------:R-:W-:-:S00]  /*0130*/  BRA `(.L_x_0) ;  /* 0xfffffffc00fc7947 */ /* 0x000fc0000383ffff */
[----:B------:R-:W-:-:S00]  /*0140*/  NOP ;  /* 0x0000000000007918 */ /* 0x000fc00000000000 */
        /* <DEDUP_REMOVED lines=11> */
.L_x_1:


//--------------------- .nv.shared.reserved.0     --------------------------
	.section	.nv.shared.reserved.0,"aw",@nobits
	.weak		__nv_reservedSMEM_offset_0_alias
	.size		__nv_reservedSMEM_offset_0_alias, 0, 64
	.other		__nv_reservedSMEM_offset_0_alias,@"STO_CUDA_RESERVED_SHARED STV_DEFAULT"
__nv_reservedSMEM_offset_0_alias:
	.zero		0
	.zero		64


//--------------------- .nv.constant0._Z12sumaVectoresPiS_S_ --------------------------
	.section	.nv.constant0._Z12sumaVectoresPiS_S_,"a",@progbits
	.sectionflags	@""
	.align	4
.nv.constant0._Z12sumaVectoresPiS_S_:
	.zero		920


//--------------------- SYMBOLS --------------------------

	.type		.nv.reservedSmem.offset0,@object
	.size		.nv.reservedSmem.offset0,0x4
